//
// Generated by NVIDIA NVVM Compiler
//
// Compiler Build ID: CL-36424714
// Cuda compilation tools, release 13.0, V13.0.88
// Based on NVVM 20.0.0
//

.version 9.0
.target sm_100
.address_size 64

	// .globl	_Z9vecMatrixPiS_

.visible .entry _Z9vecMatrixPiS_(
	.param .u64 .ptr .align 1 _Z9vecMatrixPiS__param_0,
	.param .u64 .ptr .align 1 _Z9vecMatrixPiS__param_1
)
{
	.reg .b32 	%r<14>;
	.reg .b64 	%rd<9>;

	ld.param.u64 	%rd1, [_Z9vecMatrixPiS__param_0];
	ld.param.u64 	%rd2, [_Z9vecMatrixPiS__param_1];
	cvta.to.global.u64 	%rd3, %rd2;
	cvta.to.global.u64 	%rd4, %rd1;
	mov.u32 	%r1, %ctaid.x;
	mov.u32 	%r2, %ntid.x;
	mov.u32 	%r3, %tid.x;
	mad.lo.s32 	%r4, %r1, %r2, %r3;
	mov.u32 	%r5, %ctaid.y;
	mov.u32 	%r6, %ntid.y;
	mov.u32 	%r7, %tid.y;
	mad.lo.s32 	%r8, %r5, %r6, %r7;
	mov.u32 	%r9, %nctaid.x;
	shl.b32 	%r10, %r9, 3;
	mad.lo.s32 	%r11, %r8, %r10, %r4;
	mul.wide.s32 	%rd5, %r11, 4;
	add.s64 	%rd6, %rd4, %rd5;
	ld.global.u32 	%r12, [%rd6];
	mad.lo.s32 	%r13, %r4, %r10, %r8;
	mul.wide.s32 	%rd7, %r13, 4;
	add.s64 	%rd8, %rd3, %rd7;
	st.global.u32 	[%rd8], %r12;
	ret;

}


// ===== COMPILED SASS (sm_100) =====

	.target	sm_100

	.elftype	@"ET_EXEC"


//--------------------- .note.nv.tkinfo           --------------------------
	.section	.note.nv.tkinfo,"",@"SHT_NOTE"
	.sectionflags	@"SHF_NOTE_NV_TKINFO"
	.tkinfo
        /*0018*/ 	.word	0x00000002
        /*0030*/ 	.string	""
        /*0030*/ 	.string	"ptxas"
        /*0030*/ 	.string	"Cuda compilation tools, release 13.0, V13.0.88"
        /*0030*/ 	.string	"Build cuda_13.0.r13.0/compiler.36424714_0"
        /*0030*/ 	.string	"-arch sm_100 -m 64 "



//--------------------- .note.nv.cuinfo           --------------------------
	.section	.note.nv.cuinfo,"",@"SHT_NOTE"
	.sectionflags	@"SHF_NOTE_NV_CUINFO"
        /*0018*/ 	.short	0x0002
        /*001a*/ 	.short	0x0064
        /*001c*/ 	.short	0x0082
	.zero		2


//--------------------- .nv.info                  --------------------------
	.section	.nv.info,"",@"SHT_CUDA_INFO"
	.align	4


	//----- nvinfo : EIATTR_REGCOUNT
	.align		4
        /*0000*/ 	.byte	0x04, 0x2f
        /*0002*/ 	.short	(.L_1 - .L_0)
	.align		4
.L_0:
        /*0004*/ 	.word	index@(_Z9vecMatrixPiS_)
        /*0008*/ 	.word	0x0000000a


	//----- nvinfo : EIATTR_FRAME_SIZE
	.align		4
.L_1:
        /*000c*/ 	.byte	0x04, 0x11
        /*000e*/ 	.short	(.L_3 - .L_2)
	.align		4
.L_2:
        /*0010*/ 	.word	index@(_Z9vecMatrixPiS_)
        /*0014*/ 	.word	0x00000000


	//----- nvinfo : EIATTR_MIN_STACK_SIZE
	.align		4
.L_3:
        /*0018*/ 	.byte	0x04, 0x12
        /*001a*/ 	.short	(.L_5 - .L_4)
	.align		4
.L_4:
        /*001c*/ 	.word	index@(_Z9vecMatrixPiS_)
        /*0020*/ 	.word	0x00000000
.L_5:


//--------------------- .nv.compat                --------------------------
	.section	.nv.compat,"",@"SHT_CUDA_COMPAT_INFO"
	.align	4
        /*0000*/ 	.byte	0x02, 0x09, 0x00, 0x00, 0x02, 0x02, 0x01, 0x00, 0x02, 0x05, 0x05, 0x00, 0x03, 0x07, 0x01, 0x01
        /*0010*/ 	.byte	0x02, 0x03, 0x00, 0x00, 0x02, 0x06, 0x01, 0x00, 0x04, 0x0b, 0x08, 0x00, 0x09, 0x00, 0x00, 0x00
        /*0020*/ 	.byte	0x00, 0x00, 0x00, 0x00


//--------------------- .nv.info._Z9vecMatrixPiS_ --------------------------
	.section	.nv.info._Z9vecMatrixPiS_,"",@"SHT_CUDA_INFO"
	.sectionflags	@""
	.align	4


	//----- nvinfo : EIATTR_CUDA_API_VERSION
	.align		4
        /*0000*/ 	.byte	0x04, 0x37
        /*0002*/ 	.short	(.L_7 - .L_6)
.L_6:
        /*0004*/ 	.word	0x00000082


	//----- nvinfo : EIATTR_KPARAM_INFO
	.align		4
.L_7:
        /*0008*/ 	.byte	0x04, 0x17
        /*000a*/ 	.short	(.L_9 - .L_8)
.L_8:
        /*000c*/ 	.word	0x00000000
        /*0010*/ 	.short	0x0001
        /*0012*/ 	.short	0x0008
        /*0014*/ 	.byte	0x00, 0xf5, 0x21, 0x00


	//----- nvinfo : EIATTR_KPARAM_INFO
	.align		4
.L_9:
        /*0018*/ 	.byte	0x04, 0x17
        /*001a*/ 	.short	(.L_11 - .L_10)
.L_10:
        /*001c*/ 	.word	0x00000000
        /*0020*/ 	.short	0x0000
        /*0022*/ 	.short	0x0000
        /*0024*/ 	.byte	0x00, 0xf5, 0x21, 0x00


	//----- nvinfo : EIATTR_SPARSE_MMA_MASK
	.align		4
.L_11:
        /*0028*/ 	.byte	0x03, 0x50
        /*002a*/ 	.short	0x0000


	//----- nvinfo : EIATTR_MAXREG_COUNT
	.align		4
        /*002c*/ 	.byte	0x03, 0x1b
        /*002e*/ 	.short	0x00ff


	//----- nvinfo : EIATTR_MERCURY_ISA_VERSION
	.align		4
        /*0030*/ 	.byte	0x03, 0x5f
        /*0032*/ 	.short	0x0101


	//----- nvinfo : EIATTR_VRC_CTA_INIT_COUNT
	.align		4
        /*0034*/ 	.byte	0x02, 0x4a
	.zero		1
	.zero		1


	//----- nvinfo : EIATTR_EXIT_INSTR_OFFSETS
	.align		4
        /*0038*/ 	.byte	0x04, 0x1c
        /*003a*/ 	.short	(.L_13 - .L_12)


	//   ....[0]....
.L_12:
        /*003c*/ 	.word	0x00000140


	//----- nvinfo : EIATTR_CBANK_PARAM_SIZE
	.align		4
.L_13:
        /*0040*/ 	.byte	0x03, 0x19
        /*0042*/ 	.short	0x0010


	//----- nvinfo : EIATTR_PARAM_CBANK
	.align		4
        /*0044*/ 	.byte	0x04, 0x0a
        /*0046*/ 	.short	(.L_15 - .L_14)
	.align		4
.L_14:
        /*0048*/ 	.word	index@(.nv.constant0._Z9vecMatrixPiS_)
        /*004c*/ 	.short	0x0380
        /*004e*/ 	.short	0x0010


	//----- nvinfo : EIATTR_SW_WAR
	.align		4
.L_15:
        /*0050*/ 	.byte	0x04, 0x36
        /*0052*/ 	.short	(.L_17 - .L_16)
.L_16:
        /*0054*/ 	.word	0x00000008
.L_17:


//--------------------- .nv.callgraph             --------------------------
	.section	.nv.callgraph,"",@"SHT_CUDA_CALLGRAPH"
	.align	4
	.sectionentsize	8
	.align		4
        /*0000*/ 	.word	0x00000000
	.align		4
        /*0004*/ 	.word	0xffffffff
	.align		4
        /*0008*/ 	.word	0x00000000
	.align		4
        /*000c*/ 	.word	0xfffffffe
	.align		4
        /*0010*/ 	.word	0x00000000
	.align		4
        /*0014*/ 	.word	0xfffffffd
	.align		4
        /*0018*/ 	.word	0x00000000
	.align		4
        /*001c*/ 	.word	0xfffffffc


//--------------------- .text._Z9vecMatrixPiS_    --------------------------
	.section	.text._Z9vecMatrixPiS_,"ax",@progbits
	.align	128
        .global         _Z9vecMatrixPiS_
        .type           _Z9vecMatrixPiS_,@function
        .size           _Z9vecMatrixPiS_,(.L_x_1 - _Z9vecMatrixPiS_)
        .other          _Z9vecMatrixPiS_,@"STO_CUDA_ENTRY STV_DEFAULT"
_Z9vecMatrixPiS_:
.text._Z9vecMatrixPiS_:
[----:B------:R-:W-:Y:S01]  /*0000*/  LDC R1, c[0x0][0x37c] ;  /* 0x0000df00ff017b82 */ /* 0x000fe20000000800 */
[----:B------:R-:W0:Y:S07]  /*0010*/  S2R R5, SR_TID.X ;  /* 0x0000000000057919 */ /* 0x000e2e0000002100 */
[----:B------:R-:W0:Y:S01]  /*0020*/  LDC R0, c[0x0][0x360] ;  /* 0x0000d800ff007b82 */ /* 0x000e220000000800 */
[----:B------:R-:W1:Y:S01]  /*0030*/  LDCU.64 UR6, c[0x0][0x358] ;  /* 0x00006b00ff0677ac */ /* 0x000e620008000a00 */
[----:B------:R-:W2:Y:S06]  /*0040*/  S2R R4, SR_TID.Y ;  /* 0x0000000000047919 */ /* 0x000eac0000002200 */
[----:B------:R-:W0:Y:S08]  /*0050*/  S2UR UR5, SR_CTAID.X ;  /* 0x00000000000579c3 */ /* 0x000e300000002500 */
[----:B------:R-:W2:Y:S08]  /*0060*/  S2UR UR8, SR_CTAID.Y ;  /* 0x00000000000879c3 */ /* 0x000eb00000002600 */
[----:B------:R-:W2:Y:S01]  /*0070*/  LDC R7, c[0x0][0x364] ;  /* 0x0000d900ff077b82 */ /* 0x000ea20000000800 */
[----:B------:R-:W3:Y:S07]  /*0080*/  LDCU UR4, c[0x0][0x370] ;  /* 0x00006e00ff0477ac */ /* 0x000eee0008000800 */
[----:B------:R-:W4:Y:S01]  /*0090*/  LDC.64 R2, c[0x0][0x380] ;  /* 0x0000e000ff027b82 */ /* 0x000f220000000a00 */
[----:B0-----:R-:W-:Y:S01]  /*00a0*/  IMAD R0, R0, UR5, R5 ;  /* 0x0000000500007c24 */ /* 0x001fe2000f8e0205 */
[----:B---3--:R-:W-:Y:S01]  /*00b0*/  USHF.L.U32 UR4, UR4, 0x3, URZ ;  /* 0x0000000304047899 */ /* 0x008fe200080006ff */
[----:B--2---:R-:W-:-:S05]  /*00c0*/  IMAD R7, R7, UR8, R4 ;  /* 0x0000000807077c24 */ /* 0x004fca000f8e0204 */
[----:B------:R-:W-:-:S04]  /*00d0*/  IMAD R5, R7, UR4, R0 ;  /* 0x0000000407057c24 */ /* 0x000fc8000f8e0200 */
[----:B----4-:R-:W-:Y:S02]  /*00e0*/  IMAD.WIDE R2, R5, 0x4, R2 ;  /* 0x0000000405027825 */ /* 0x010fe400078e0202 */
[----:B------:R-:W0:Y:S04]  /*00f0*/  LDC.64 R4, c[0x0][0x388] ;  /* 0x0000e200ff047b82 */ /* 0x000e280000000a00 */
[----:B-1----:R-:W2:Y:S01]  /*0100*/  LDG.E R3, desc[UR6][R2.64] ;  /* 0x0000000602037981 */ /* 0x002ea2000c1e1900 */
[----:B------:R-:W-:-:S04]  /*0110*/  IMAD R7, R0, UR4, R7 ;  /* 0x0000000400077c24 */ /* 0x000fc8000f8e0207 */
[----:B0-----:R-:W-:-:S05]  /*0120*/  IMAD.WIDE R4, R7, 0x4, R4 ;  /* 0x0000000407047825 */ /* 0x001fca00078e0204 */
[----:B--2---:R-:W-:Y:S01]  /*0130*/  STG.E desc[UR6][R4.64], R3 ;  /* 0x0000000304007986 */ /* 0x004fe2000c101906 */
[----:B------:R-:W-:Y:S05]  /*0140*/  EXIT ;  /* 0x000000000000794d */ /* 0x000fea0003800000 */
.L_x_0:
[----:B------:R-:W-:-:S00]  /*0150*/  BRA `(.L_x_0) ;  /* 0xfffffffc00fc7947 */ /* 0x000fc0000383ffff */
[----:B------:R-:W-:-:S00]  /*0160*/  NOP ;  /* 0x0000000000007918 */ /* 0x000fc00000000000 */
        /* <DEDUP_REMOVED lines=9> */
.L_x_1:


//--------------------- .nv.shared.reserved.0     --------------------------
	.section	.nv.shared.reserved.0,"aw",@nobits
	.weak		__nv_reservedSMEM_offset_0_alias
	.size		__nv_reservedSMEM_offset_0_alias, 0, 64
	.other		__nv_reservedSMEM_offset_0_alias,@"STO_CUDA_RESERVED_SHARED STV_DEFAULT"
__nv_reservedSMEM_offset_0_alias:
	.zero		0
	.zero		64


//--------------------- .nv.constant0._Z9vecMatrixPiS_ --------------------------
	.section	.nv.constant0._Z9vecMatrixPiS_,"a",@progbits
	.sectionflags	@""
	.align	4
.nv.constant0._Z9vecMatrixPiS_:
	.zero		912


//--------------------- SYMBOLS --------------------------

	.type		.nv.reservedSmem.offset0,@object
	.size		.nv.reservedSmem.offset0,0x4
